//
// Generated by NVIDIA NVVM Compiler
//
// Compiler Build ID: CL-36424714
// Cuda compilation tools, release 13.0, V13.0.88
// Based on NVVM 20.0.0
//

.version 9.0
.target sm_100
.address_size 64

	// .globl	_Z9reduceSumPiPyi
// _ZZ9reduceSumPiPyiE6shared has been demoted
// _ZZ9reduceMinPiS_iE6shared has been demoted
// _ZZ9reduceMaxPiS_iE6shared has been demoted

.visible .entry _Z9reduceSumPiPyi(
	.param .u64 .ptr .align 1 _Z9reduceSumPiPyi_param_0,
	.param .u64 .ptr .align 1 _Z9reduceSumPiPyi_param_1,
	.param .u32 _Z9reduceSumPiPyi_param_2
)
{
	.reg .pred 	%p<16>;
	.reg .b32 	%r<42>;
	.reg .b64 	%rd<9>;
	// demoted variable
	.shared .align 4 .b8 _ZZ9reduceSumPiPyiE6shared[1024];
	ld.param.u64 	%rd1, [_Z9reduceSumPiPyi_param_0];
	ld.param.u64 	%rd2, [_Z9reduceSumPiPyi_param_1];
	ld.param.u32 	%r12, [_Z9reduceSumPiPyi_param_2];
	mov.u32 	%r13, %ctaid.x;
	mov.u32 	%r1, %ntid.x;
	mov.u32 	%r2, %tid.x;
	mad.lo.s32 	%r3, %r13, %r1, %r2;
	setp.ge.s32 	%p1, %r3, %r12;
	mov.b32 	%r40, 0;
	@%p1 bra 	$L__BB0_2;
	cvta.to.global.u64 	%rd3, %rd1;
	mul.wide.s32 	%rd4, %r3, 4;
	add.s64 	%rd5, %rd3, %rd4;
	ld.global.u32 	%r40, [%rd5];
$L__BB0_2:
	shfl.sync.down.b32	%r14|%p2, %r40, 16, 31, -1;
	add.s32 	%r15, %r14, %r40;
	shfl.sync.down.b32	%r16|%p3, %r15, 8, 31, -1;
	add.s32 	%r17, %r16, %r15;
	shfl.sync.down.b32	%r18|%p4, %r17, 4, 31, -1;
	add.s32 	%r19, %r18, %r17;
	shfl.sync.down.b32	%r20|%p5, %r19, 2, 31, -1;
	add.s32 	%r21, %r20, %r19;
	shfl.sync.down.b32	%r22|%p6, %r21, 1, 31, -1;
	add.s32 	%r6, %r22, %r21;
	and.b32  	%r7, %r2, 31;
	setp.ne.s32 	%p7, %r7, 0;
	@%p7 bra 	$L__BB0_4;
	shr.u32 	%r23, %r2, 3;
	mov.u32 	%r24, _ZZ9reduceSumPiPyiE6shared;
	add.s32 	%r25, %r24, %r23;
	st.shared.u32 	[%r25], %r6;
$L__BB0_4:
	bar.sync 	0;
	setp.gt.u32 	%p8, %r2, 31;
	@%p8 bra 	$L__BB0_9;
	shr.u32 	%r27, %r1, 5;
	setp.ge.u32 	%p9, %r7, %r27;
	mov.b32 	%r41, 0;
	@%p9 bra 	$L__BB0_7;
	shl.b32 	%r28, %r7, 2;
	mov.u32 	%r29, _ZZ9reduceSumPiPyiE6shared;
	add.s32 	%r30, %r29, %r28;
	ld.shared.u32 	%r41, [%r30];
$L__BB0_7:
	shfl.sync.down.b32	%r31|%p10, %r41, 16, 31, -1;
	add.s32 	%r32, %r31, %r41;
	shfl.sync.down.b32	%r33|%p11, %r32, 8, 31, -1;
	add.s32 	%r34, %r33, %r32;
	shfl.sync.down.b32	%r35|%p12, %r34, 4, 31, -1;
	add.s32 	%r36, %r35, %r34;
	shfl.sync.down.b32	%r37|%p13, %r36, 2, 31, -1;
	add.s32 	%r38, %r37, %r36;
	shfl.sync.down.b32	%r39|%p14, %r38, 1, 31, -1;
	add.s32 	%r10, %r39, %r38;
	setp.ne.s32 	%p15, %r2, 0;
	@%p15 bra 	$L__BB0_9;
	cvt.s64.s32 	%rd6, %r10;
	cvta.to.global.u64 	%rd7, %rd2;
	atom.global.add.u64 	%rd8, [%rd7], %rd6;
$L__BB0_9:
	ret;

}
	// .globl	_Z9reduceMinPiS_i
.visible .entry _Z9reduceMinPiS_i(
	.param .u64 .ptr .align 1 _Z9reduceMinPiS_i_param_0,
	.param .u64 .ptr .align 1 _Z9reduceMinPiS_i_param_1,
	.param .u32 _Z9reduceMinPiS_i_param_2
)
{
	.reg .pred 	%p<16>;
	.reg .b32 	%r<43>;
	.reg .b64 	%rd<7>;
	// demoted variable
	.shared .align 4 .b8 _ZZ9reduceMinPiS_iE6shared[1024];
	ld.param.u64 	%rd1, [_Z9reduceMinPiS_i_param_0];
	ld.param.u64 	%rd2, [_Z9reduceMinPiS_i_param_1];
	ld.param.u32 	%r12, [_Z9reduceMinPiS_i_param_2];
	mov.u32 	%r13, %ctaid.x;
	mov.u32 	%r1, %ntid.x;
	mov.u32 	%r2, %tid.x;
	mad.lo.s32 	%r3, %r13, %r1, %r2;
	setp.ge.s32 	%p1, %r3, %r12;
	mov.b32 	%r41, 2147483647;
	@%p1 bra 	$L__BB1_2;
	cvta.to.global.u64 	%rd3, %rd1;
	mul.wide.s32 	%rd4, %r3, 4;
	add.s64 	%rd5, %rd3, %rd4;
	ld.global.u32 	%r41, [%rd5];
$L__BB1_2:
	shfl.sync.down.b32	%r14|%p2, %r41, 16, 31, -1;
	min.s32 	%r15, %r41, %r14;
	shfl.sync.down.b32	%r16|%p3, %r15, 8, 31, -1;
	min.s32 	%r17, %r15, %r16;
	shfl.sync.down.b32	%r18|%p4, %r17, 4, 31, -1;
	min.s32 	%r19, %r17, %r18;
	shfl.sync.down.b32	%r20|%p5, %r19, 2, 31, -1;
	min.s32 	%r21, %r19, %r20;
	shfl.sync.down.b32	%r22|%p6, %r21, 1, 31, -1;
	min.s32 	%r6, %r21, %r22;
	and.b32  	%r7, %r2, 31;
	setp.ne.s32 	%p7, %r7, 0;
	@%p7 bra 	$L__BB1_4;
	shr.u32 	%r23, %r2, 3;
	mov.u32 	%r24, _ZZ9reduceMinPiS_iE6shared;
	add.s32 	%r25, %r24, %r23;
	st.shared.u32 	[%r25], %r6;
$L__BB1_4:
	bar.sync 	0;
	setp.gt.u32 	%p8, %r2, 31;
	@%p8 bra 	$L__BB1_9;
	shr.u32 	%r27, %r1, 5;
	setp.ge.u32 	%p9, %r7, %r27;
	mov.b32 	%r42, 2147483647;
	@%p9 bra 	$L__BB1_7;
	shl.b32 	%r28, %r7, 2;
	mov.u32 	%r29, _ZZ9reduceMinPiS_iE6shared;
	add.s32 	%r30, %r29, %r28;
	ld.shared.u32 	%r42, [%r30];
$L__BB1_7:
	shfl.sync.down.b32	%r31|%p10, %r42, 16, 31, -1;
	min.s32 	%r32, %r42, %r31;
	shfl.sync.down.b32	%r33|%p11, %r32, 8, 31, -1;
	min.s32 	%r34, %r32, %r33;
	shfl.sync.down.b32	%r35|%p12, %r34, 4, 31, -1;
	min.s32 	%r36, %r34, %r35;
	shfl.sync.down.b32	%r37|%p13, %r36, 2, 31, -1;
	min.s32 	%r38, %r36, %r37;
	shfl.sync.down.b32	%r39|%p14, %r38, 1, 31, -1;
	min.s32 	%r10, %r38, %r39;
	setp.ne.s32 	%p15, %r2, 0;
	@%p15 bra 	$L__BB1_9;
	cvta.to.global.u64 	%rd6, %rd2;
	atom.global.min.s32 	%r40, [%rd6], %r10;
$L__BB1_9:
	ret;

}
	// .globl	_Z9reduceMaxPiS_i
.visible .entry _Z9reduceMaxPiS_i(
	.param .u64 .ptr .align 1 _Z9reduceMaxPiS_i_param_0,
	.param .u64 .ptr .align 1 _Z9reduceMaxPiS_i_param_1,
	.param .u32 _Z9reduceMaxPiS_i_param_2
)
{
	.reg .pred 	%p<16>;
	.reg .b32 	%r<43>;
	.reg .b64 	%rd<7>;
	// demoted variable
	.shared .align 4 .b8 _ZZ9reduceMaxPiS_iE6shared[1024];
	ld.param.u64 	%rd1, [_Z9reduceMaxPiS_i_param_0];
	ld.param.u64 	%rd2, [_Z9reduceMaxPiS_i_param_1];
	ld.param.u32 	%r12, [_Z9reduceMaxPiS_i_param_2];
	mov.u32 	%r13, %ctaid.x;
	mov.u32 	%r1, %ntid.x;
	mov.u32 	%r2, %tid.x;
	mad.lo.s32 	%r3, %r13, %r1, %r2;
	setp.ge.s32 	%p1, %r3, %r12;
	mov.b32 	%r41, -2147483648;
	@%p1 bra 	$L__BB2_2;
	cvta.to.global.u64 	%rd3, %rd1;
	mul.wide.s32 	%rd4, %r3, 4;
	add.s64 	%rd5, %rd3, %rd4;
	ld.global.u32 	%r41, [%rd5];
$L__BB2_2:
	shfl.sync.down.b32	%r14|%p2, %r41, 16, 31, -1;
	max.s32 	%r15, %r41, %r14;
	shfl.sync.down.b32	%r16|%p3, %r15, 8, 31, -1;
	max.s32 	%r17, %r15, %r16;
	shfl.sync.down.b32	%r18|%p4, %r17, 4, 31, -1;
	max.s32 	%r19, %r17, %r18;
	shfl.sync.down.b32	%r20|%p5, %r19, 2, 31, -1;
	max.s32 	%r21, %r19, %r20;
	shfl.sync.down.b32	%r22|%p6, %r21, 1, 31, -1;
	max.s32 	%r6, %r21, %r22;
	and.b32  	%r7, %r2, 31;
	setp.ne.s32 	%p7, %r7, 0;
	@%p7 bra 	$L__BB2_4;
	shr.u32 	%r23, %r2, 3;
	mov.u32 	%r24, _ZZ9reduceMaxPiS_iE6shared;
	add.s32 	%r25, %r24, %r23;
	st.shared.u32 	[%r25], %r6;
$L__BB2_4:
	bar.sync 	0;
	setp.gt.u32 	%p8, %r2, 31;
	@%p8 bra 	$L__BB2_9;
	shr.u32 	%r27, %r1, 5;
	setp.ge.u32 	%p9, %r7, %r27;
	mov.b32 	%r42, -2147483648;
	@%p9 bra 	$L__BB2_7;
	shl.b32 	%r28, %r7, 2;
	mov.u32 	%r29, _ZZ9reduceMaxPiS_iE6shared;
	add.s32 	%r30, %r29, %r28;
	ld.shared.u32 	%r42, [%r30];
$L__BB2_7:
	shfl.sync.down.b32	%r31|%p10, %r42, 16, 31, -1;
	max.s32 	%r32, %r42, %r31;
	shfl.sync.down.b32	%r33|%p11, %r32, 8, 31, -1;
	max.s32 	%r34, %r32, %r33;
	shfl.sync.down.b32	%r35|%p12, %r34, 4, 31, -1;
	max.s32 	%r36, %r34, %r35;
	shfl.sync.down.b32	%r37|%p13, %r36, 2, 31, -1;
	max.s32 	%r38, %r36, %r37;
	shfl.sync.down.b32	%r39|%p14, %r38, 1, 31, -1;
	max.s32 	%r10, %r38, %r39;
	setp.ne.s32 	%p15, %r2, 0;
	@%p15 bra 	$L__BB2_9;
	cvta.to.global.u64 	%rd6, %rd2;
	atom.global.max.s32 	%r40, [%rd6], %r10;
$L__BB2_9:
	ret;

}


// ===== COMPILED SASS (sm_100) =====

	.target	sm_100

	.elftype	@"ET_EXEC"


//--------------------- .note.nv.tkinfo           --------------------------
	.section	.note.nv.tkinfo,"",@"SHT_NOTE"
	.sectionflags	@"SHF_NOTE_NV_TKINFO"
	.tkinfo
        /*0018*/ 	.word	0x00000002
        /*0030*/ 	.string	""
        /*0030*/ 	.string	"ptxas"
        /*0030*/ 	.string	"Cuda compilation tools, release 13.0, V13.0.88"
        /*0030*/ 	.string	"Build cuda_13.0.r13.0/compiler.36424714_0"
        /*0030*/ 	.string	"-arch sm_100 -m 64 "



//--------------------- .note.nv.cuinfo           --------------------------
	.section	.note.nv.cuinfo,"",@"SHT_NOTE"
	.sectionflags	@"SHF_NOTE_NV_CUINFO"
        /*0018*/ 	.short	0x0002
        /*001a*/ 	.short	0x0064
        /*001c*/ 	.short	0x0082
	.zero		2


//--------------------- .nv.info                  --------------------------
	.section	.nv.info,"",@"SHT_CUDA_INFO"
	.align	4


	//----- nvinfo : EIATTR_REGCOUNT
	.align		4
        /*0000*/ 	.byte	0x04, 0x2f
        /*0002*/ 	.short	(.L_1 - .L_0)
	.align		4
.L_0:
        /*0004*/ 	.word	index@(_Z9reduceSumPiPyi)
        /*0008*/ 	.word	0x00000010


	//----- nvinfo : EIATTR_FRAME_SIZE
	.align		4
.L_1:
        /*000c*/ 	.byte	0x04, 0x11
        /*000e*/ 	.short	(.L_3 - .L_2)
	.align		4
.L_2:
        /*0010*/ 	.word	index@(_Z9reduceSumPiPyi)
        /*0014*/ 	.word	0x00000000


	//----- nvinfo : EIATTR_REGCOUNT
	.align		4
.L_3:
        /*0018*/ 	.byte	0x04, 0x2f
        /*001a*/ 	.short	(.L_5 - .L_4)
	.align		4
.L_4:
        /*001c*/ 	.word	index@(_Z9reduceMinPiS_i)
        /*0020*/ 	.word	0x00000010


	//----- nvinfo : EIATTR_FRAME_SIZE
	.align		4
.L_5:
        /*0024*/ 	.byte	0x04, 0x11
        /*0026*/ 	.short	(.L_7 - .L_6)
	.align		4
.L_6:
        /*0028*/ 	.word	index@(_Z9reduceMinPiS_i)
        /*002c*/ 	.word	0x00000000


	//----- nvinfo : EIATTR_REGCOUNT
	.align		4
.L_7:
        /*0030*/ 	.byte	0x04, 0x2f
        /*0032*/ 	.short	(.L_9 - .L_8)
	.align		4
.L_8:
        /*0034*/ 	.word	index@(_Z9reduceMaxPiS_i)
        /*0038*/ 	.word	0x00000010


	//----- nvinfo : EIATTR_FRAME_SIZE
	.align		4
.L_9:
        /*003c*/ 	.byte	0x04, 0x11
        /*003e*/ 	.short	(.L_11 - .L_10)
	.align		4
.L_10:
        /*0040*/ 	.word	index@(_Z9reduceMaxPiS_i)
        /*0044*/ 	.word	0x00000000


	//----- nvinfo : EIATTR_MIN_STACK_SIZE
	.align		4
.L_11:
        /*0048*/ 	.byte	0x04, 0x12
        /*004a*/ 	.short	(.L_13 - .L_12)
	.align		4
.L_12:
        /*004c*/ 	.word	index@(_Z9reduceMaxPiS_i)
        /*0050*/ 	.word	0x00000000


	//----- nvinfo : EIATTR_MIN_STACK_SIZE
	.align		4
.L_13:
        /*0054*/ 	.byte	0x04, 0x12
        /*0056*/ 	.short	(.L_15 - .L_14)
	.align		4
.L_14:
        /*0058*/ 	.word	index@(_Z9reduceMinPiS_i)
        /*005c*/ 	.word	0x00000000


	//----- nvinfo : EIATTR_MIN_STACK_SIZE
	.align		4
.L_15:
        /*0060*/ 	.byte	0x04, 0x12
        /*0062*/ 	.short	(.L_17 - .L_16)
	.align		4
.L_16:
        /*0064*/ 	.word	index@(_Z9reduceSumPiPyi)
        /*0068*/ 	.word	0x00000000
.L_17:


//--------------------- .nv.compat                --------------------------
	.section	.nv.compat,"",@"SHT_CUDA_COMPAT_INFO"
	.align	4
        /*0000*/ 	.byte	0x02, 0x09, 0x00, 0x00, 0x02, 0x02, 0x01, 0x00, 0x02, 0x05, 0x05, 0x00, 0x03, 0x07, 0x01, 0x01
        /*0010*/ 	.byte	0x02, 0x03, 0x00, 0x00, 0x02, 0x06, 0x01, 0x00, 0x04, 0x0b, 0x08, 0x00, 0x09, 0x00, 0x00, 0x00
        /*0020*/ 	.byte	0x00, 0x00, 0x00, 0x00


//--------------------- .nv.info._Z9reduceMaxPiS_i --------------------------
	.section	.nv.info._Z9reduceMaxPiS_i,"",@"SHT_CUDA_INFO"
	.sectionflags	@""
	.align	4


	//----- nvinfo : EIATTR_CUDA_API_VERSION
	.align		4
        /*0000*/ 	.byte	0x04, 0x37
        /*0002*/ 	.short	(.L_19 - .L_18)
.L_18:
        /*0004*/ 	.word	0x00000082


	//----- nvinfo : EIATTR_KPARAM_INFO
	.align		4
.L_19:
        /*0008*/ 	.byte	0x04, 0x17
        /*000a*/ 	.short	(.L_21 - .L_20)
.L_20:
        /*000c*/ 	.word	0x00000000
        /*0010*/ 	.short	0x0002
        /*0012*/ 	.short	0x0010
        /*0014*/ 	.byte	0x00, 0xf0, 0x11, 0x00


	//----- nvinfo : EIATTR_KPARAM_INFO
	.align		4
.L_21:
        /*0018*/ 	.byte	0x04, 0x17
        /*001a*/ 	.short	(.L_23 - .L_22)
.L_22:
        /*001c*/ 	.word	0x00000000
        /*0020*/ 	.short	0x0001
        /*0022*/ 	.short	0x0008
        /*0024*/ 	.byte	0x00, 0xf5, 0x21, 0x00


	//----- nvinfo : EIATTR_KPARAM_INFO
	.align		4
.L_23:
        /*0028*/ 	.byte	0x04, 0x17
        /*002a*/ 	.short	(.L_25 - .L_24)
.L_24:
        /*002c*/ 	.word	0x00000000
        /*0030*/ 	.short	0x0000
        /*0032*/ 	.short	0x0000
        /*0034*/ 	.byte	0x00, 0xf5, 0x21, 0x00


	//----- nvinfo : EIATTR_SPARSE_MMA_MASK
	.align		4
.L_25:
        /*0038*/ 	.byte	0x03, 0x50
        /*003a*/ 	.short	0x0000


	//----- nvinfo : EIATTR_MAXREG_COUNT
	.align		4
        /*003c*/ 	.byte	0x03, 0x1b
        /*003e*/ 	.short	0x00ff


	//----- nvinfo : EIATTR_NUM_BARRIERS
	.align		4
        /*0040*/ 	.byte	0x02, 0x4c
        /*0042*/ 	.byte	0x01
	.zero		1


	//----- nvinfo : EIATTR_MERCURY_ISA_VERSION
	.align		4
        /*0044*/ 	.byte	0x03, 0x5f
        /*0046*/ 	.short	0x0101


	//----- nvinfo : EIATTR_COOP_GROUP_MASK_REGIDS
	.align		4
        /*0048*/ 	.byte	0x04, 0x29
        /*004a*/ 	.short	(.L_27 - .L_26)


	//   ....[0]....
.L_26:
        /*004c*/ 	.word	0xffffffff


	//   ....[1]....
        /*0050*/ 	.word	0xffffffff


	//   ....[2]....
        /*0054*/ 	.word	0xffffffff


	//   ....[3]....
        /*0058*/ 	.word	0xffffffff


	//   ....[4]....
        /*005c*/ 	.word	0xffffffff


	//   ....[5]....
        /*0060*/ 	.word	0xffffffff


	//   ....[6]....
        /*0064*/ 	.word	0xffffffff


	//   ....[7]....
        /*0068*/ 	.word	0xffffffff


	//   ....[8]....
        /*006c*/ 	.word	0xffffffff


	//   ....[9]....
        /*0070*/ 	.word	0xffffffff


	//----- nvinfo : EIATTR_COOP_GROUP_INSTR_OFFSETS
	.align		4
.L_27:
        /*0074*/ 	.byte	0x04, 0x28
        /*0076*/ 	.short	(.L_29 - .L_28)


	//   ....[0]....
.L_28:
        /*0078*/ 	.word	0x00000120


	//   ....[1]....
        /*007c*/ 	.word	0x00000140


	//   ....[2]....
        /*0080*/ 	.word	0x00000160


	//   ....[3]....
        /*0084*/ 	.word	0x00000180


	//   ....[4]....
        /*0088*/ 	.word	0x000001a0


	//   ....[5]....
        /*008c*/ 	.word	0x00000280


	//   ....[6]....
        /*0090*/ 	.word	0x000002a0


	//   ....[7]....
        /*0094*/ 	.word	0x000002c0


	//   ....[8]....
        /*0098*/ 	.word	0x000002e0


	//   ....[9]....
        /*009c*/ 	.word	0x00000300


	//----- nvinfo : EIATTR_VRC_CTA_INIT_COUNT
	.align		4
.L_29:
        /*00a0*/ 	.byte	0x02, 0x4a
	.zero		1
	.zero		1


	//----- nvinfo : EIATTR_EXIT_INSTR_OFFSETS
	.align		4
        /*00a4*/ 	.byte	0x04, 0x1c
        /*00a6*/ 	.short	(.L_31 - .L_30)


	//   ....[0]....
.L_30:
        /*00a8*/ 	.word	0x000001e0


	//   ....[1]....
        /*00ac*/ 	.word	0x00000310


	//   ....[2]....
        /*00b0*/ 	.word	0x00000350


	//----- nvinfo : EIATTR_CBANK_PARAM_SIZE
	.align		4
.L_31:
        /*00b4*/ 	.byte	0x03, 0x19
        /*00b6*/ 	.short	0x0014


	//----- nvinfo : EIATTR_PARAM_CBANK
	.align		4
        /*00b8*/ 	.byte	0x04, 0x0a
        /*00ba*/ 	.short	(.L_33 - .L_32)
	.align		4
.L_32:
        /*00bc*/ 	.word	index@(.nv.constant0._Z9reduceMaxPiS_i)
        /*00c0*/ 	.short	0x0380
        /*00c2*/ 	.short	0x0014


	//----- nvinfo : EIATTR_SW_WAR
	.align		4
.L_33:
        /*00c4*/ 	.byte	0x04, 0x36
        /*00c6*/ 	.short	(.L_35 - .L_34)
.L_34:
        /*00c8*/ 	.word	0x00000008
.L_35:


//--------------------- .nv.info._Z9reduceMinPiS_i --------------------------
	.section	.nv.info._Z9reduceMinPiS_i,"",@"SHT_CUDA_INFO"
	.sectionflags	@""
	.align	4


	//----- nvinfo : EIATTR_CUDA_API_VERSION
	.align		4
        /*0000*/ 	.byte	0x04, 0x37
        /*0002*/ 	.short	(.L_37 - .L_36)
.L_36:
        /*0004*/ 	.word	0x00000082


	//----- nvinfo : EIATTR_KPARAM_INFO
	.align		4
.L_37:
        /*0008*/ 	.byte	0x04, 0x17
        /*000a*/ 	.short	(.L_39 - .L_38)
.L_38:
        /*000c*/ 	.word	0x00000000
        /*0010*/ 	.short	0x0002
        /*0012*/ 	.short	0x0010
        /*0014*/ 	.byte	0x00, 0xf0, 0x11, 0x00


	//----- nvinfo : EIATTR_KPARAM_INFO
	.align		4
.L_39:
        /*0018*/ 	.byte	0x04, 0x17
        /*001a*/ 	.short	(.L_41 - .L_40)
.L_40:
        /*001c*/ 	.word	0x00000000
        /*0020*/ 	.short	0x0001
        /*0022*/ 	.short	0x0008
        /*0024*/ 	.byte	0x00, 0xf5, 0x21, 0x00


	//----- nvinfo : EIATTR_KPARAM_INFO
	.align		4
.L_41:
        /*0028*/ 	.byte	0x04, 0x17
        /*002a*/ 	.short	(.L_43 - .L_42)
.L_42:
        /*002c*/ 	.word	0x00000000
        /*0030*/ 	.short	0x0000
        /*0032*/ 	.short	0x0000
        /*0034*/ 	.byte	0x00, 0xf5, 0x21, 0x00


	//----- nvinfo : EIATTR_SPARSE_MMA_MASK
	.align		4
.L_43:
        /*0038*/ 	.byte	0x03, 0x50
        /*003a*/ 	.short	0x0000


	//----- nvinfo : EIATTR_MAXREG_COUNT
	.align		4
        /*003c*/ 	.byte	0x03, 0x1b
        /*003e*/ 	.short	0x00ff


	//----- nvinfo : EIATTR_NUM_BARRIERS
	.align		4
        /*0040*/ 	.byte	0x02, 0x4c
        /*0042*/ 	.byte	0x01
	.zero		1


	//----- nvinfo : EIATTR_MERCURY_ISA_VERSION
	.align		4
        /*0044*/ 	.byte	0x03, 0x5f
        /*0046*/ 	.short	0x0101


	//----- nvinfo : EIATTR_COOP_GROUP_MASK_REGIDS
	.align		4
        /*0048*/ 	.byte	0x04, 0x29
        /*004a*/ 	.short	(.L_45 - .L_44)


	//   ....[0]....
.L_44:
        /*004c*/ 	.word	0xffffffff


	//   ....[1]....
        /*0050*/ 	.word	0xffffffff


	//   ....[2]....
        /*0054*/ 	.word	0xffffffff


	//   ....[3]....
        /*0058*/ 	.word	0xffffffff


	//   ....[4]....
        /*005c*/ 	.word	0xffffffff


	//   ....[5]....
        /*0060*/ 	.word	0xffffffff


	//   ....[6]....
        /*0064*/ 	.word	0xffffffff


	//   ....[7]....
        /*0068*/ 	.word	0xffffffff


	//   ....[8]....
        /*006c*/ 	.word	0xffffffff


	//   ....[9]....
        /*0070*/ 	.word	0xffffffff


	//----- nvinfo : EIATTR_COOP_GROUP_INSTR_OFFSETS
	.align		4
.L_45:
        /*0074*/ 	.byte	0x04, 0x28
        /*0076*/ 	.short	(.L_47 - .L_46)


	//   ....[0]....
.L_46:
        /*0078*/ 	.word	0x00000120


	//   ....[1]....
        /*007c*/ 	.word	0x00000140


	//   ....[2]....
        /*0080*/ 	.word	0x00000160


	//   ....[3]....
        /*0084*/ 	.word	0x00000180


	//   ....[4]....
        /*0088*/ 	.word	0x000001a0


	//   ....[5]....
        /*008c*/ 	.word	0x00000280


	//   ....[6]....
        /*0090*/ 	.word	0x000002a0


	//   ....[7]....
        /*0094*/ 	.word	0x000002c0


	//   ....[8]....
        /*0098*/ 	.word	0x000002e0


	//   ....[9]....
        /*009c*/ 	.word	0x00000300


	//----- nvinfo : EIATTR_VRC_CTA_INIT_COUNT
	.align		4
.L_47:
        /*00a0*/ 	.byte	0x02, 0x4a
	.zero		1
	.zero		1


	//----- nvinfo : EIATTR_EXIT_INSTR_OFFSETS
	.align		4
        /*00a4*/ 	.byte	0x04, 0x1c
        /*00a6*/ 	.short	(.L_49 - .L_48)


	//   ....[0]....
.L_48:
        /*00a8*/ 	.word	0x000001e0


	//   ....[1]....
        /*00ac*/ 	.word	0x00000310


	//   ....[2]....
        /*00b0*/ 	.word	0x00000350


	//----- nvinfo : EIATTR_CBANK_PARAM_SIZE
	.align		4
.L_49:
        /*00b4*/ 	.byte	0x03, 0x19
        /*00b6*/ 	.short	0x0014


	//----- nvinfo : EIATTR_PARAM_CBANK
	.align		4
        /*00b8*/ 	.byte	0x04, 0x0a
        /*00ba*/ 	.short	(.L_51 - .L_50)
	.align		4
.L_50:
        /*00bc*/ 	.word	index@(.nv.constant0._Z9reduceMinPiS_i)
        /*00c0*/ 	.short	0x0380
        /*00c2*/ 	.short	0x0014


	//----- nvinfo : EIATTR_SW_WAR
	.align		4
.L_51:
        /*00c4*/ 	.byte	0x04, 0x36
        /*00c6*/ 	.short	(.L_53 - .L_52)
.L_52:
        /*00c8*/ 	.word	0x00000008
.L_53:


//--------------------- .nv.info._Z9reduceSumPiPyi --------------------------
	.section	.nv.info._Z9reduceSumPiPyi,"",@"SHT_CUDA_INFO"
	.sectionflags	@""
	.align	4


	//----- nvinfo : EIATTR_CUDA_API_VERSION
	.align		4
        /*0000*/ 	.byte	0x04, 0x37
        /*0002*/ 	.short	(.L_55 - .L_54)
.L_54:
        /*0004*/ 	.word	0x00000082


	//----- nvinfo : EIATTR_KPARAM_INFO
	.align		4
.L_55:
        /*0008*/ 	.byte	0x04, 0x17
        /*000a*/ 	.short	(.L_57 - .L_56)
.L_56:
        /*000c*/ 	.word	0x00000000
        /*0010*/ 	.short	0x0002
        /*0012*/ 	.short	0x0010
        /*0014*/ 	.byte	0x00, 0xf0, 0x11, 0x00


	//----- nvinfo : EIATTR_KPARAM_INFO
	.align		4
.L_57:
        /*0018*/ 	.byte	0x04, 0x17
        /*001a*/ 	.short	(.L_59 - .L_58)
.L_58:
        /*001c*/ 	.word	0x00000000
        /*0020*/ 	.short	0x0001
        /*0022*/ 	.short	0x0008
        /*0024*/ 	.byte	0x00, 0xf5, 0x21, 0x00


	//----- nvinfo : EIATTR_KPARAM_INFO
	.align		4
.L_59:
        /*0028*/ 	.byte	0x04, 0x17
        /*002a*/ 	.short	(.L_61 - .L_60)
.L_60:
        /*002c*/ 	.word	0x00000000
        /*0030*/ 	.short	0x0000
        /*0032*/ 	.short	0x0000
        /*0034*/ 	.byte	0x00, 0xf5, 0x21, 0x00


	//----- nvinfo : EIATTR_SPARSE_MMA_MASK
	.align		4
.L_61:
        /*0038*/ 	.byte	0x03, 0x50
        /*003a*/ 	.short	0x0000


	//----- nvinfo : EIATTR_MAXREG_COUNT
	.align		4
        /*003c*/ 	.byte	0x03, 0x1b
        /*003e*/ 	.short	0x00ff


	//----- nvinfo : EIATTR_NUM_BARRIERS
	.align		4
        /*0040*/ 	.byte	0x02, 0x4c
        /*0042*/ 	.byte	0x01
	.zero		1


	//----- nvinfo : EIATTR_MERCURY_ISA_VERSION
	.align		4
        /*0044*/ 	.byte	0x03, 0x5f
        /*0046*/ 	.short	0x0101


	//----- nvinfo : EIATTR_COOP_GROUP_MASK_REGIDS
	.align		4
        /*0048*/ 	.byte	0x04, 0x29
        /*004a*/ 	.short	(.L_63 - .L_62)


	//   ....[0]....
.L_62:
        /*004c*/ 	.word	0xffffffff


	//   ....[1]....
        /*0050*/ 	.word	0xffffffff


	//   ....[2]....
        /*0054*/ 	.word	0xffffffff


	//   ....[3]....
        /*0058*/ 	.word	0xffffffff


	//   ....[4]....
        /*005c*/ 	.word	0xffffffff


	//   ....[5]....
        /*0060*/ 	.word	0xffffffff


	//   ....[6]....
        /*0064*/ 	.word	0xffffffff


	//   ....[7]....
        /*0068*/ 	.word	0xffffffff


	//   ....[8]....
        /*006c*/ 	.word	0xffffffff


	//   ....[9]....
        /*0070*/ 	.word	0xffffffff


	//----- nvinfo : EIATTR_COOP_GROUP_INSTR_OFFSETS
	.align		4
.L_63:
        /*0074*/ 	.byte	0x04, 0x28
        /*0076*/ 	.short	(.L_65 - .L_64)


	//   ....[0]....
.L_64:
        /*0078*/ 	.word	0x00000120


	//   ....[1]....
        /*007c*/ 	.word	0x00000140


	//   ....[2]....
        /*0080*/ 	.word	0x00000160


	//   ....[3]....
        /*0084*/ 	.word	0x00000180


	//   ....[4]....
        /*0088*/ 	.word	0x000001a0


	//   ....[5]....
        /*008c*/ 	.word	0x00000280


	//   ....[6]....
        /*0090*/ 	.word	0x000002a0


	//   ....[7]....
        /*0094*/ 	.word	0x000002c0


	//   ....[8]....
        /*0098*/ 	.word	0x000002e0


	//   ....[9]....
        /*009c*/ 	.word	0x00000300


	//----- nvinfo : EIATTR_VRC_CTA_INIT_COUNT
	.align		4
.L_65:
        /*00a0*/ 	.byte	0x02, 0x4a
	.zero		1
	.zero		1


	//----- nvinfo : EIATTR_EXIT_INSTR_OFFSETS
	.align		4
        /*00a4*/ 	.byte	0x04, 0x1c
        /*00a6*/ 	.short	(.L_67 - .L_66)


	//   ....[0]....
.L_66:
        /*00a8*/ 	.word	0x000001e0


	//   ....[1]....
        /*00ac*/ 	.word	0x00000310


	//   ....[2]....
        /*00b0*/ 	.word	0x00000360


	//----- nvinfo : EIATTR_CBANK_PARAM_SIZE
	.align		4
.L_67:
        /*00b4*/ 	.byte	0x03, 0x19
        /*00b6*/ 	.short	0x0014


	//----- nvinfo : EIATTR_PARAM_CBANK
	.align		4
        /*00b8*/ 	.byte	0x04, 0x0a
        /*00ba*/ 	.short	(.L_69 - .L_68)
	.align		4
.L_68:
        /*00bc*/ 	.word	index@(.nv.constant0._Z9reduceSumPiPyi)
        /*00c0*/ 	.short	0x0380
        /*00c2*/ 	.short	0x0014


	//----- nvinfo : EIATTR_SW_WAR
	.align		4
.L_69:
        /*00c4*/ 	.byte	0x04, 0x36
        /*00c6*/ 	.short	(.L_71 - .L_70)
.L_70:
        /*00c8*/ 	.word	0x00000008
.L_71:


//--------------------- .nv.callgraph             --------------------------
	.section	.nv.callgraph,"",@"SHT_CUDA_CALLGRAPH"
	.align	4
	.sectionentsize	8
	.align		4
        /*0000*/ 	.word	0x00000000
	.align		4
        /*0004*/ 	.word	0xffffffff
	.align		4
        /*0008*/ 	.word	0x00000000
	.align		4
        /*000c*/ 	.word	0xfffffffe
	.align		4
        /*0010*/ 	.word	0x00000000
	.align		4
        /*0014*/ 	.word	0xfffffffd
	.align		4
        /*0018*/ 	.word	0x00000000
	.align		4
        /*001c*/ 	.word	0xfffffffc


//--------------------- .text._Z9reduceMaxPiS_i   --------------------------
	.section	.text._Z9reduceMaxPiS_i,"ax",@progbits
	.align	128
        .global         _Z9reduceMaxPiS_i
        .type           _Z9reduceMaxPiS_i,@function
        .size           _Z9reduceMaxPiS_i,(.L_x_3 - _Z9reduceMaxPiS_i)
        .other          _Z9reduceMaxPiS_i,@"STO_CUDA_ENTRY STV_DEFAULT"
_Z9reduceMaxPiS_i:
.text._Z9reduceMaxPiS_i:
[----:B------:R-:W-:Y:S01]  /*0000*/  LDC R1, c[0x0][0x37c] ;  /* 0x0000df00ff017b82 */ /* 0x000fe20000000800 */
[----:B------:R-:W0:Y:S07]  /*0010*/  S2R R0, SR_TID.X ;  /* 0x0000000000007919 */ /* 0x000e2e0000002100 */
[----:B------:R-:W0:Y:S01]  /*0020*/  S2UR UR4, SR_CTAID.X ;  /* 0x00000000000479c3 */ /* 0x000e220000002500 */
[----:B------:R-:W1:Y:S01]  /*0030*/  LDCU UR5, c[0x0][0x390] ;  /* 0x00007200ff0577ac */ /* 0x000e620008000800 */
[----:B------:R-:W-:-:S06]  /*0040*/  IMAD.MOV.U32 R4, RZ, RZ, -0x80000000 ;  /* 0x80000000ff047424 */ /* 0x000fcc00078e00ff */
[----:B------:R-:W0:Y:S02]  /*0050*/  LDC R13, c[0x0][0x360] ;  /* 0x0000d800ff0d7b82 */ /* 0x000e240000000800 */
[----:B0-----:R-:W-:-:S05]  /*0060*/  IMAD R5, R13, UR4, R0 ;  /* 0x000000040d057c24 */ /* 0x001fca000f8e0200 */
[----:B-1----:R-:W-:Y:S01]  /*0070*/  ISETP.GE.AND P0, PT, R5, UR5, PT ;  /* 0x0000000505007c0c */ /* 0x002fe2000bf06270 */
[----:B------:R-:W0:-:S12]  /*0080*/  LDCU.64 UR4, c[0x0][0x358] ;  /* 0x00006b00ff0477ac */ /* 0x000e180008000a00 */
[----:B------:R-:W1:Y:S02]  /*0090*/  @!P0 LDC.64 R2, c[0x0][0x380] ;  /* 0x0000e000ff028b82 */ /* 0x000e640000000a00 */
[----:B-1----:R-:W-:-:S05]  /*00a0*/  @!P0 IMAD.WIDE R2, R5, 0x4, R2 ;  /* 0x0000000405028825 */ /* 0x002fca00078e0202 */
[----:B0-----:R0:W2:Y:S01]  /*00b0*/  @!P0 LDG.E R4, desc[UR4][R2.64] ;  /* 0x0000000402048981 */ /* 0x0010a2000c1e1900 */
[C---:B------:R-:W-:Y:S02]  /*00c0*/  LOP3.LUT P0, R9, R0.reuse, 0x1f, RZ, 0xc0, !PT ;  /* 0x0000001f00097812 */ /* 0x040fe4000780c0ff */
[----:B------:R-:W-:-:S11]  /*00d0*/  ISETP.GT.U32.AND P1, PT, R0, 0x1f, PT ;  /* 0x0000001f0000780c */ /* 0x000fd60003f24070 */
[----:B------:R-:W1:Y:S01]  /*00e0*/  @!P0 S2R R11, SR_CgaCtaId ;  /* 0x00000000000b8919 */ /* 0x000e620000008800 */
[----:B0-----:R-:W-:-:S04]  /*00f0*/  @!P0 MOV R2, 0x400 ;  /* 0x0000040000028802 */ /* 0x001fc80000000f00 */
[----:B-1----:R-:W-:-:S04]  /*0100*/  @!P0 LEA R11, R11, R2, 0x18 ;  /* 0x000000020b0b8211 */ /* 0x002fc800078ec0ff */
[----:B------:R-:W-:Y:S01]  /*0110*/  @!P0 LEA.HI R11, R0, R11, RZ, 0x1d ;  /* 0x0000000b000b8211 */ /* 0x000fe200078fe8ff */
[----:B--2---:R-:W0:Y:S02]  /*0120*/  SHFL.DOWN PT, R5, R4, 0x10, 0x1f ;  /* 0x0a001f0004057f89 */ /* 0x004e2400000e0000 */
[----:B0-----:R-:W-:-:S05]  /*0130*/  VIMNMX R5, PT, PT, R5, R4, !PT ;  /* 0x0000000405057248 */ /* 0x001fca0007fe0100 */
[----:B------:R-:W0:Y:S02]  /*0140*/  SHFL.DOWN PT, R6, R5, 0x8, 0x1f ;  /* 0x09001f0005067f89 */ /* 0x000e2400000e0000 */
[----:B0-----:R-:W-:-:S05]  /*0150*/  VIMNMX R6, PT, PT, R5, R6, !PT ;  /* 0x0000000605067248 */ /* 0x001fca0007fe0100 */
[----:B------:R-:W0:Y:S02]  /*0160*/  SHFL.DOWN PT, R7, R6, 0x4, 0x1f ;  /* 0x08801f0006077f89 */ /* 0x000e2400000e0000 */
[----:B0-----:R-:W-:-:S05]  /*0170*/  VIMNMX R7, PT, PT, R6, R7, !PT ;  /* 0x0000000706077248 */ /* 0x001fca0007fe0100 */
[----:B------:R-:W0:Y:S02]  /*0180*/  SHFL.DOWN PT, R8, R7, 0x2, 0x1f ;  /* 0x08401f0007087f89 */ /* 0x000e2400000e0000 */
[----:B0-----:R-:W-:-:S05]  /*0190*/  VIMNMX R8, PT, PT, R7, R8, !PT ;  /* 0x0000000807087248 */ /* 0x001fca0007fe0100 */
[----:B------:R-:W0:Y:S02]  /*01a0*/  SHFL.DOWN PT, R3, R8, 0x1, 0x1f ;  /* 0x08201f0008037f89 */ /* 0x000e2400000e0000 */
[----:B0-----:R-:W-:-:S05]  /*01b0*/  VIMNMX R2, PT, PT, R8, R3, !PT ;  /* 0x0000000308027248 */ /* 0x001fca0007fe0100 */
[----:B------:R0:W-:Y:S01]  /*01c0*/  @!P0 STS [R11], R2 ;  /* 0x000000020b008388 */ /* 0x0001e20000000800 */
[----:B------:R-:W-:Y:S06]  /*01d0*/  BAR.SYNC.DEFER_BLOCKING 0x0 ;  /* 0x0000000000007b1d */ /* 0x000fec0000010000 */
[----:B------:R-:W-:Y:S05]  /*01e0*/  @P1 EXIT ;  /* 0x000000000000194d */ /* 0x000fea0003800000 */
[----:B0-----:R-:W-:-:S04]  /*01f0*/  SHF.R.U32.HI R2, RZ, 0x5, R13 ;  /* 0x00000005ff027819 */ /* 0x001fc8000001160d */
[----:B------:R-:W-:-:S13]  /*0200*/  ISETP.GE.U32.AND P0, PT, R9, R2, PT ;  /* 0x000000020900720c */ /* 0x000fda0003f06070 */
[----:B------:R-:W0:Y:S01]  /*0210*/  @!P0 S2R R3, SR_CgaCtaId ;  /* 0x0000000000038919 */ /* 0x000e220000008800 */
[----:B------:R-:W-:-:S04]  /*0220*/  @!P0 MOV R2, 0x400 ;  /* 0x0000040000028802 */ /* 0x000fc80000000f00 */
[----:B0-----:R-:W-:Y:S01]  /*0230*/  @!P0 LEA R4, R3, R2, 0x18 ;  /* 0x0000000203048211 */ /* 0x001fe200078ec0ff */
[----:B------:R-:W-:-:S04]  /*0240*/  IMAD.MOV.U32 R2, RZ, RZ, -0x80000000 ;  /* 0x80000000ff027424 */ /* 0x000fc800078e00ff */
[----:B------:R-:W-:-:S05]  /*0250*/  @!P0 IMAD R9, R9, 0x4, R4 ;  /* 0x0000000409098824 */ /* 0x000fca00078e0204 */
[----:B------:R-:W0:Y:S01]  /*0260*/  @!P0 LDS R2, [R9] ;  /* 0x0000000009028984 */ /* 0x000e220000000800 */
[----:B------:R-:W-:-:S03]  /*0270*/  ISETP.NE.AND P0, PT, R0, RZ, PT ;  /* 0x000000ff0000720c */ /* 0x000fc60003f05270 */
[----:B0-----:R-:W0:Y:S02]  /*0280*/  SHFL.DOWN PT, R3, R2, 0x10, 0x1f ;  /* 0x0a001f0002037f89 */ /* 0x001e2400000e0000 */
[----:B0-----:R-:W-:-:S05]  /*0290*/  VIMNMX R3, PT, PT, R3, R2, !PT ;  /* 0x0000000203037248 */ /* 0x001fca0007fe0100 */
[----:B------:R-:W0:Y:S02]  /*02a0*/  SHFL.DOWN PT, R4, R3, 0x8, 0x1f ;  /* 0x09001f0003047f89 */ /* 0x000e2400000e0000 */
[----:B0-----:R-:W-:-:S05]  /*02b0*/  VIMNMX R4, PT, PT, R3, R4, !PT ;  /* 0x0000000403047248 */ /* 0x001fca0007fe0100 */
[----:B------:R-:W0:Y:S02]  /*02c0*/  SHFL.DOWN PT, R5, R4, 0x4, 0x1f ;  /* 0x08801f0004057f89 */ /* 0x000e2400000e0000 */
[----:B0-----:R-:W-:-:S05]  /*02d0*/  VIMNMX R5, PT, PT, R4, R5, !PT ;  /* 0x0000000504057248 */ /* 0x001fca0007fe0100 */
[----:B------:R-:W0:Y:S02]  /*02e0*/  SHFL.DOWN PT, R6, R5, 0x2, 0x1f ;  /* 0x08401f0005067f89 */ /* 0x000e2400000e0000 */
[----:B0-----:R-:W-:-:S05]  /*02f0*/  VIMNMX R6, PT, PT, R5, R6, !PT ;  /* 0x0000000605067248 */ /* 0x001fca0007fe0100 */
[----:B------:R0:W1:Y:S01]  /*0300*/  SHFL.DOWN PT, R7, R6, 0x1, 0x1f ;  /* 0x08201f0006077f89 */ /* 0x00006200000e0000 */
[----:B------:R-:W-:Y:S05]  /*0310*/  @P0 EXIT ;  /* 0x000000000000094d */ /* 0x000fea0003800000 */
[----:B------:R-:W2:Y:S01]  /*0320*/  LDC.64 R2, c[0x0][0x388] ;  /* 0x0000e200ff027b82 */ /* 0x000ea20000000a00 */
[----:B-1----:R-:W-:-:S05]  /*0330*/  VIMNMX R7, PT, PT, R6, R7, !PT ;  /* 0x0000000706077248 */ /* 0x002fca0007fe0100 */
[----:B--2---:R-:W-:Y:S01]  /*0340*/  REDG.E.MAX.S32.STRONG.GPU desc[UR4][R2.64], R7 ;  /* 0x000000070200798e */ /* 0x004fe2000d12e304 */
[----:B------:R-:W-:Y:S05]  /*0350*/  EXIT ;  /* 0x000000000000794d */ /* 0x000fea0003800000 */
.L_x_0:
[----:B------:R-:W-:-:S00]  /*0360*/  BRA `(.L_x_0) ;  /* 0xfffffffc00fc7947 */ /* 0x000fc0000383ffff */
[----:B------:R-:W-:-:S00]  /*0370*/  NOP ;  /* 0x0000000000007918 */ /* 0x000fc00000000000 */
        /* <DEDUP_REMOVED lines=8> */
.L_x_3:


//--------------------- .text._Z9reduceMinPiS_i   --------------------------
	.section	.text._Z9reduceMinPiS_i,"ax",@progbits
	.align	128
        .global         _Z9reduceMinPiS_i
        .type           _Z9reduceMinPiS_i,@function
        .size           _Z9reduceMinPiS_i,(.L_x_4 - _Z9reduceMinPiS_i)
        .other          _Z9reduceMinPiS_i,@"STO_CUDA_ENTRY STV_DEFAULT"
_Z9reduceMinPiS_i:
.text._Z9reduceMinPiS_i:
[----:B------:R-:W-:Y:S01]  /*0000*/  LDC R1, c[0x0][0x37c] ;  /* 0x0000df00ff017b82 */ /* 0x000fe20000000800 */
[----:B------:R-:W0:Y:S07]  /*0010*/  S2R R0, SR_TID.X ;  /* 0x0000000000007919 */ /* 0x000e2e0000002100 */
[----:B------:R-:W0:Y:S01]  /*0020*/  S2UR UR4, SR_CTAID.X ;  /* 0x00000000000479c3 */ /* 0x000e220000002500 */
[----:B------:R-:W1:Y:S01]  /*0030*/  LDCU UR5, c[0x0][0x390] ;  /* 0x00007200ff0577ac */ /* 0x000e620008000800 */
[----:B------:R-:W-:-:S06]  /*0040*/  IMAD.MOV.U32 R4, RZ, RZ, 0x7fffffff ;  /* 0x7fffffffff047424 */ /* 0x000fcc00078e00ff */
        /* <DEDUP_REMOVED lines=14> */
[----:B0-----:R-:W-:-:S05]  /*0130*/  VIMNMX R5, PT, PT, R5, R4, PT ;  /* 0x0000000405057248 */ /* 0x001fca0003fe0100 */
[----:B------:R-:W0:Y:S02]  /*0140*/  SHFL.DOWN PT, R6, R5, 0x8, 0x1f ;  /* 0x09001f0005067f89 */ /* 0x000e2400000e0000 */
[----:B0-----:R-:W-:-:S05]  /*0150*/  VIMNMX R6, PT, PT, R5, R6, PT ;  /* 0x0000000605067248 */ /* 0x001fca0003fe0100 */
[----:B------:R-:W0:Y:S02]  /*0160*/  SHFL.DOWN PT, R7, R6, 0x4, 0x1f ;  /* 0x08801f0006077f89 */ /* 0x000e2400000e0000 */
[----:B0-----:R-:W-:-:S05]  /*0170*/  VIMNMX R7, PT, PT, R6, R7, PT ;  /* 0x0000000706077248 */ /* 0x001fca0003fe0100 */
[----:B------:R-:W0:Y:S02]  /*0180*/  SHFL.DOWN PT, R8, R7, 0x2, 0x1f ;  /* 0x08401f0007087f89 */ /* 0x000e2400000e0000 */
[----:B0-----:R-:W-:-:S05]  /*0190*/  VIMNMX R8, PT, PT, R7, R8, PT ;  /* 0x0000000807087248 */ /* 0x001fca0003fe0100 */
[----:B------:R-:W0:Y:S02]  /*01a0*/  SHFL.DOWN PT, R3, R8, 0x1, 0x1f ;  /* 0x08201f0008037f89 */ /* 0x000e2400000e0000 */
[----:B0-----:R-:W-:-:S05]  /*01b0*/  VIMNMX R2, PT, PT, R8, R3, PT ;  /* 0x0000000308027248 */ /* 0x001fca0003fe0100 */
        /* <DEDUP_REMOVED lines=8> */
[----:B------:R-:W-:-:S04]  /*0240*/  IMAD.MOV.U32 R2, RZ, RZ, 0x7fffffff ;  /* 0x7fffffffff027424 */ /* 0x000fc800078e00ff */
[----:B------:R-:W-:-:S05]  /*0250*/  @!P0 IMAD R9, R9, 0x4, R4 ;  /* 0x0000000409098824 */ /* 0x000fca00078e0204 */
[----:B------:R-:W0:Y:S01]  /*0260*/  @!P0 LDS R2, [R9] ;  /* 0x0000000009028984 */ /* 0x000e220000000800 */
[----:B------:R-:W-:-:S03]  /*0270*/  ISETP.NE.AND P0, PT, R0, RZ, PT ;  /* 0x000000ff0000720c */ /* 0x000fc60003f05270 */
[----:B0-----:R-:W0:Y:S02]  /*0280*/  SHFL.DOWN PT, R3, R2, 0x10, 0x1f ;  /* 0x0a001f0002037f89 */ /* 0x001e2400000e0000 */
[----:B0-----:R-:W-:-:S05]  /*0290*/  VIMNMX R3, PT, PT, R3, R2, PT ;  /* 0x0000000203037248 */ /* 0x001fca0003fe0100 */
[----:B------:R-:W0:Y:S02]  /*02a0*/  SHFL.DOWN PT, R4, R3, 0x8, 0x1f ;  /* 0x09001f0003047f89 */ /* 0x000e2400000e0000 */
[----:B0-----:R-:W-:-:S05]  /*02b0*/  VIMNMX R4, PT, PT, R3, R4, PT ;  /* 0x0000000403047248 */ /* 0x001fca0003fe0100 */
[----:B------:R-:W0:Y:S02]  /*02c0*/  SHFL.DOWN PT, R5, R4, 0x4, 0x1f ;  /* 0x08801f0004057f89 */ /* 0x000e2400000e0000 */
[----:B0-----:R-:W-:-:S05]  /*02d0*/  VIMNMX R5, PT, PT, R4, R5, PT ;  /* 0x0000000504057248 */ /* 0x001fca0003fe0100 */
[----:B------:R-:W0:Y:S02]  /*02e0*/  SHFL.DOWN PT, R6, R5, 0x2, 0x1f ;  /* 0x08401f0005067f89 */ /* 0x000e2400000e0000 */
[----:B0-----:R-:W-:-:S05]  /*02f0*/  VIMNMX R6, PT, PT, R5, R6, PT ;  /* 0x0000000605067248 */ /* 0x001fca0003fe0100 */
[----:B------:R0:W1:Y:S01]  /*0300*/  SHFL.DOWN PT, R7, R6, 0x1, 0x1f ;  /* 0x08201f0006077f89 */ /* 0x00006200000e0000 */
[----:B------:R-:W-:Y:S05]  /*0310*/  @P0 EXIT ;  /* 0x000000000000094d */ /* 0x000fea0003800000 */
[----:B------:R-:W2:Y:S01]  /*0320*/  LDC.64 R2, c[0x0][0x388] ;  /* 0x0000e200ff027b82 */ /* 0x000ea20000000a00 */
[----:B-1----:R-:W-:-:S05]  /*0330*/  VIMNMX R7, PT, PT, R6, R7, PT ;  /* 0x0000000706077248 */ /* 0x002fca0003fe0100 */
[----:B--2---:R-:W-:Y:S01]  /*0340*/  REDG.E.MIN.S32.STRONG.GPU desc[UR4][R2.64], R7 ;  /* 0x000000070200798e */ /* 0x004fe2000c92e304 */
[----:B------:R-:W-:Y:S05]  /*0350*/  EXIT ;  /* 0x000000000000794d */ /* 0x000fea0003800000 */
.L_x_1:
        /* <DEDUP_REMOVED lines=10> */
.L_x_4:


//--------------------- .text._Z9reduceSumPiPyi   --------------------------
	.section	.text._Z9reduceSumPiPyi,"ax",@progbits
	.align	128
        .global         _Z9reduceSumPiPyi
        .type           _Z9reduceSumPiPyi,@function
        .size           _Z9reduceSumPiPyi,(.L_x_5 - _Z9reduceSumPiPyi)
        .other          _Z9reduceSumPiPyi,@"STO_CUDA_ENTRY STV_DEFAULT"
_Z9reduceSumPiPyi:
.text._Z9reduceSumPiPyi:
[----:B------:R-:W-:Y:S01]  /*0000*/  LDC R1, c[0x0][0x37c] ;  /* 0x0000df00ff017b82 */ /* 0x000fe20000000800 */
[----:B------:R-:W0:Y:S07]  /*0010*/  S2R R0, SR_TID.X ;  /* 0x0000000000007919 */ /* 0x000e2e0000002100 */
[----:B------:R-:W0:Y:S01]  /*0020*/  S2UR UR4, SR_CTAID.X ;  /* 0x00000000000479c3 */ /* 0x000e220000002500 */
[----:B------:R-:W1:Y:S01]  /*0030*/  LDCU UR5, c[0x0][0x390] ;  /* 0x00007200ff0577ac */ /* 0x000e620008000800 */
[----:B------:R-:W-:-:S06]  /*0040*/  IMAD.MOV.U32 R4, RZ, RZ, RZ ;  /* 0x000000ffff047224 */ /* 0x000fcc00078e00ff */
        /* <DEDUP_REMOVED lines=14> */
[----:B0-----:R-:W-:-:S05]  /*0130*/  IMAD.IADD R5, R5, 0x1, R4 ;  /* 0x0000000105057824 */ /* 0x001fca00078e0204 */
[----:B------:R-:W0:Y:S02]  /*0140*/  SHFL.DOWN PT, R6, R5, 0x8, 0x1f ;  /* 0x09001f0005067f89 */ /* 0x000e2400000e0000 */
[----:B0-----:R-:W-:-:S05]  /*0150*/  IMAD.IADD R6, R5, 0x1, R6 ;  /* 0x0000000105067824 */ /* 0x001fca00078e0206 */
[----:B------:R-:W0:Y:S02]  /*0160*/  SHFL.DOWN PT, R7, R6, 0x4, 0x1f ;  /* 0x08801f0006077f89 */ /* 0x000e2400000e0000 */
[----:B0-----:R-:W-:-:S05]  /*0170*/  IMAD.IADD R7, R6, 0x1, R7 ;  /* 0x0000000106077824 */ /* 0x001fca00078e0207 */
[----:B------:R-:W0:Y:S02]  /*0180*/  SHFL.DOWN PT, R8, R7, 0x2, 0x1f ;  /* 0x08401f0007087f89 */ /* 0x000e2400000e0000 */
[----:B0-----:R-:W-:-:S05]  /*0190*/  IADD3 R8, PT, PT, R7, R8, RZ ;  /* 0x0000000807087210 */ /* 0x001fca0007ffe0ff */
[----:B------:R-:W0:Y:S02]  /*01a0*/  SHFL.DOWN PT, R3, R8, 0x1, 0x1f ;  /* 0x08201f0008037f89 */ /* 0x000e2400000e0000 */
[----:B0-----:R-:W-:-:S05]  /*01b0*/  IMAD.IADD R2, R8, 0x1, R3 ;  /* 0x0000000108027824 */ /* 0x001fca00078e0203 */
        /* <DEDUP_REMOVED lines=8> */
[----:B------:R-:W-:-:S04]  /*0240*/  IMAD.MOV.U32 R2, RZ, RZ, RZ ;  /* 0x000000ffff027224 */ /* 0x000fc800078e00ff */
[----:B------:R-:W-:-:S05]  /*0250*/  @!P0 IMAD R9, R9, 0x4, R4 ;  /* 0x0000000409098824 */ /* 0x000fca00078e0204 */
[----:B------:R-:W0:Y:S01]  /*0260*/  @!P0 LDS R2, [R9] ;  /* 0x0000000009028984 */ /* 0x000e220000000800 */
[----:B------:R-:W-:-:S03]  /*0270*/  ISETP.NE.AND P0, PT, R0, RZ, PT ;  /* 0x000000ff0000720c */ /* 0x000fc60003f05270 */
[----:B0-----:R-:W0:Y:S02]  /*0280*/  SHFL.DOWN PT, R3, R2, 0x10, 0x1f ;  /* 0x0a001f0002037f89 */ /* 0x001e2400000e0000 */
[----:B0-----:R-:W-:-:S05]  /*0290*/  IADD3 R3, PT, PT, R3, R2, RZ ;  /* 0x0000000203037210 */ /* 0x001fca0007ffe0ff */
[----:B------:R-:W0:Y:S02]  /*02a0*/  SHFL.DOWN PT, R4, R3, 0x8, 0x1f ;  /* 0x09001f0003047f89 */ /* 0x000e2400000e0000 */
[----:B0-----:R-:W-:-:S05]  /*02b0*/  IMAD.IADD R4, R3, 0x1, R4 ;  /* 0x0000000103047824 */ /* 0x001fca00078e0204 */
[----:B------:R-:W0:Y:S02]  /*02c0*/  SHFL.DOWN PT, R5, R4, 0x4, 0x1f ;  /* 0x08801f0004057f89 */ /* 0x000e2400000e0000 */
[----:B0-----:R-:W-:-:S05]  /*02d0*/  IMAD.IADD R5, R4, 0x1, R5 ;  /* 0x0000000104057824 */ /* 0x001fca00078e0205 */
[----:B------:R-:W0:Y:S02]  /*02e0*/  SHFL.DOWN PT, R6, R5, 0x2, 0x1f ;  /* 0x08401f0005067f89 */ /* 0x000e2400000e0000 */
[----:B0-----:R-:W-:-:S05]  /*02f0*/  IADD3 R6, PT, PT, R5, R6, RZ ;  /* 0x0000000605067210 */ /* 0x001fca0007ffe0ff */
[----:B------:R0:W1:Y:S01]  /*0300*/  SHFL.DOWN PT, R7, R6, 0x1, 0x1f ;  /* 0x08201f0006077f89 */ /* 0x00006200000e0000 */
[----:B------:R-:W-:Y:S05]  /*0310*/  @P0 EXIT ;  /* 0x000000000000094d */ /* 0x000fea0003800000 */
[----:B------:R-:W2:Y:S01]  /*0320*/  LDC.64 R4, c[0x0][0x388] ;  /* 0x0000e200ff047b82 */ /* 0x000ea20000000a00 */
[----:B-1----:R-:W-:-:S05]  /*0330*/  IMAD.IADD R2, R6, 0x1, R7 ;  /* 0x0000000106027824 */ /* 0x002fca00078e0207 */
[----:B------:R-:W-:-:S05]  /*0340*/  SHF.R.S32.HI R3, RZ, 0x1f, R2 ;  /* 0x0000001fff037819 */ /* 0x000fca0000011402 */
[----:B--2---:R-:W-:Y:S01]  /*0350*/  REDG.E.ADD.64.STRONG.GPU desc[UR4][R4.64], R2 ;  /* 0x000000020400798e */ /* 0x004fe2000c12e504 */
[----:B------:R-:W-:Y:S05]  /*0360*/  EXIT ;  /* 0x000000000000794d */ /* 0x000fea0003800000 */
.L_x_2:
        /* <DEDUP_REMOVED lines=9> */
.L_x_5:


//--------------------- .nv.shared._Z9reduceMaxPiS_i --------------------------
	.section	.nv.shared._Z9reduceMaxPiS_i,"aw",@nobits
	.sectionflags	@""
	.align	4
.nv.shared._Z9reduceMaxPiS_i:
	.zero		2048


//--------------------- .nv.shared.reserved.0     --------------------------
	.section	.nv.shared.reserved.0,"aw",@nobits
	.weak		__nv_reservedSMEM_offset_0_alias
	.size		__nv_reservedSMEM_offset_0_alias, 0, 64
	.other		__nv_reservedSMEM_offset_0_alias,@"STO_CUDA_RESERVED_SHARED STV_DEFAULT"
__nv_reservedSMEM_offset_0_alias:
	.zero		0
	.zero		64


//--------------------- .nv.shared._Z9reduceMinPiS_i --------------------------
	.section	.nv.shared._Z9reduceMinPiS_i,"aw",@nobits
	.sectionflags	@""
	.align	4
.nv.shared._Z9reduceMinPiS_i:
	.zero		2048


//--------------------- .nv.shared._Z9reduceSumPiPyi --------------------------
	.section	.nv.shared._Z9reduceSumPiPyi,"aw",@nobits
	.sectionflags	@""
	.align	4
.nv.shared._Z9reduceSumPiPyi:
	.zero		2048


//--------------------- .nv.constant0._Z9reduceMaxPiS_i --------------------------
	.section	.nv.constant0._Z9reduceMaxPiS_i,"a",@progbits
	.sectionflags	@""
	.align	4
.nv.constant0._Z9reduceMaxPiS_i:
	.zero		916


//--------------------- .nv.constant0._Z9reduceMinPiS_i --------------------------
	.section	.nv.constant0._Z9reduceMinPiS_i,"a",@progbits
	.sectionflags	@""
	.align	4
.nv.constant0._Z9reduceMinPiS_i:
	.zero		916


//--------------------- .nv.constant0._Z9reduceSumPiPyi --------------------------
	.section	.nv.constant0._Z9reduceSumPiPyi,"a",@progbits
	.sectionflags	@""
	.align	4
.nv.constant0._Z9reduceSumPiPyi:
	.zero		916


//--------------------- SYMBOLS --------------------------

	.type		.nv.reservedSmem.offset0,@object
	.size		.nv.reservedSmem.offset0,0x4
	.type		.nv.reservedSmem.cap,@object
	.size		.nv.reservedSmem.cap,0x4
